	.target	sm_90a

	.elftype	@"ET_EXEC"


//--------------------- .note.nv.tkinfo           --------------------------
	.section	.note.nv.tkinfo,"",@"SHT_NOTE"
	.sectionflags	@"SHF_NOTE_NV_TKINFO"
	.tkinfo
        /*0018*/ 	.word	0x00000002
        /*0030*/ 	.string	""
        /*0030*/ 	.string	"ptxas"
        /*0030*/ 	.string	"Cuda compilation tools, release 13.0, V13.0.88"
        /*0030*/ 	.string	"Build cuda_13.0.r13.0/compiler.36424714_0"
        /*0030*/ 	.string	"-v  -suppress-debug-info  -lineinfo  -arch sm_90a "



//--------------------- .note.nv.cuinfo           --------------------------
	.section	.note.nv.cuinfo,"",@"SHT_NOTE"
	.sectionflags	@"SHF_NOTE_NV_CUINFO"
        /*0018*/ 	.short	0x0002
        /*001a*/ 	.short	0x005a
        /*001c*/ 	.short	0x0082
	.zero		2


//--------------------- .nv.info                  --------------------------
	.section	.nv.info,"",@"SHT_CUDA_INFO"
	.align	4


	//----- nvinfo : EIATTR_REGCOUNT
	.align		4
        /*0000*/ 	.byte	0x04, 0x2f
        /*0002*/ 	.short	(.L_1 - .L_0)
	.align		4
.L_0:
        /*0004*/ 	.word	index@(matmul_kernel)
        /*0008*/ 	.word	0x00000028


	//----- nvinfo : EIATTR_FRAME_SIZE
	.align		4
.L_1:
        /*000c*/ 	.byte	0x04, 0x11
        /*000e*/ 	.short	(.L_3 - .L_2)
	.align		4
.L_2:
        /*0010*/ 	.word	index@(matmul_kernel)
        /*0014*/ 	.word	0x00000000


	//----- nvinfo : EIATTR_MIN_STACK_SIZE
	.align		4
.L_3:
        /*0018*/ 	.byte	0x04, 0x12
        /*001a*/ 	.short	(.L_5 - .L_4)
	.align		4
.L_4:
        /*001c*/ 	.word	index@(matmul_kernel)
        /*0020*/ 	.word	0x00000000
.L_5:


//--------------------- .nv.compat                --------------------------
	.section	.nv.compat,"",@"SHT_CUDA_COMPAT_INFO"
	.align	4
        /*0000*/ 	.byte	0x02, 0x09, 0x01, 0x00, 0x02, 0x02, 0x01, 0x00, 0x02, 0x05, 0x05, 0x00, 0x03, 0x07, 0x01, 0x01
        /*0010*/ 	.byte	0x02, 0x03, 0x00, 0x00, 0x02, 0x06, 0x01, 0x00, 0x04, 0x0b, 0x08, 0x00, 0x00, 0x00, 0x00, 0x00
        /*0020*/ 	.byte	0x00, 0x00, 0x00, 0x00


//--------------------- .nv.info.matmul_kernel    --------------------------
	.section	.nv.info.matmul_kernel,"",@"SHT_CUDA_INFO"
	.sectionflags	@""
	.align	4


	//----- nvinfo : EIATTR_CUDA_API_VERSION
	.align		4
        /*0000*/ 	.byte	0x04, 0x37
        /*0002*/ 	.short	(.L_7 - .L_6)
.L_6:
        /*0004*/ 	.word	0x00000082


	//----- nvinfo : EIATTR_KPARAM_INFO
	.align		4
.L_7:
        /*0008*/ 	.byte	0x04, 0x17
        /*000a*/ 	.short	(.L_9 - .L_8)
.L_8:
        /*000c*/ 	.word	0x00000000
        /*0010*/ 	.short	0x000d
        /*0012*/ 	.short	0x0048
        /*0014*/ 	.byte	0x00, 0xf4, 0x21, 0x00


	//----- nvinfo : EIATTR_KPARAM_INFO
	.align		4
.L_9:
        /*0018*/ 	.byte	0x04, 0x17
        /*001a*/ 	.short	(.L_11 - .L_10)
.L_10:
        /*001c*/ 	.word	0x00000000
        /*0020*/ 	.short	0x000c
        /*0022*/ 	.short	0x0040
        /*0024*/ 	.byte	0x00, 0xf4, 0x21, 0x00


	//----- nvinfo : EIATTR_KPARAM_INFO
	.align		4
.L_11:
        /*0028*/ 	.byte	0x04, 0x17
        /*002a*/ 	.short	(.L_13 - .L_12)
.L_12:
        /*002c*/ 	.word	0x00000000
        /*0030*/ 	.short	0x000b
        /*0032*/ 	.short	0x0038
        /*0034*/ 	.byte	0x00, 0xf0, 0x11, 0x00


	//----- nvinfo : EIATTR_KPARAM_INFO
	.align		4
.L_13:
        /*0038*/ 	.byte	0x04, 0x17
        /*003a*/ 	.short	(.L_15 - .L_14)
.L_14:
        /*003c*/ 	.word	0x00000000
        /*0040*/ 	.short	0x000a
        /*0042*/ 	.short	0x0034
        /*0044*/ 	.byte	0x00, 0xf0, 0x11, 0x00


	//----- nvinfo : EIATTR_KPARAM_INFO
	.align		4
.L_15:
        /*0048*/ 	.byte	0x04, 0x17
        /*004a*/ 	.short	(.L_17 - .L_16)
.L_16:
        /*004c*/ 	.word	0x00000000
        /*0050*/ 	.short	0x0009
        /*0052*/ 	.short	0x0030
        /*0054*/ 	.byte	0x00, 0xf0, 0x11, 0x00


	//----- nvinfo : EIATTR_KPARAM_INFO
	.align		4
.L_17:
        /*0058*/ 	.byte	0x04, 0x17
        /*005a*/ 	.short	(.L_19 - .L_18)
.L_18:
        /*005c*/ 	.word	0x00000000
        /*0060*/ 	.short	0x0008
        /*0062*/ 	.short	0x002c
        /*0064*/ 	.byte	0x00, 0xf0, 0x11, 0x00


	//----- nvinfo : EIATTR_KPARAM_INFO
	.align		4
.L_19:
        /*0068*/ 	.byte	0x04, 0x17
        /*006a*/ 	.short	(.L_21 - .L_20)
.L_20:
        /*006c*/ 	.word	0x00000000
        /*0070*/ 	.short	0x0007
        /*0072*/ 	.short	0x0028
        /*0074*/ 	.byte	0x00, 0xf0, 0x11, 0x00


	//----- nvinfo : EIATTR_KPARAM_INFO
	.align		4
.L_21:
        /*0078*/ 	.byte	0x04, 0x17
        /*007a*/ 	.short	(.L_23 - .L_22)
.L_22:
        /*007c*/ 	.word	0x00000000
        /*0080*/ 	.short	0x0006
        /*0082*/ 	.short	0x0024
        /*0084*/ 	.byte	0x00, 0xf0, 0x11, 0x00


	//----- nvinfo : EIATTR_KPARAM_INFO
	.align		4
.L_23:
        /*0088*/ 	.byte	0x04, 0x17
        /*008a*/ 	.short	(.L_25 - .L_24)
.L_24:
        /*008c*/ 	.word	0x00000000
        /*0090*/ 	.short	0x0005
        /*0092*/ 	.short	0x0020
        /*0094*/ 	.byte	0x00, 0xf0, 0x11, 0x00


	//----- nvinfo : EIATTR_KPARAM_INFO
	.align		4
.L_25:
        /*0098*/ 	.byte	0x04, 0x17
        /*009a*/ 	.short	(.L_27 - .L_26)
.L_26:
        /*009c*/ 	.word	0x00000000
        /*00a0*/ 	.short	0x0004
        /*00a2*/ 	.short	0x001c
        /*00a4*/ 	.byte	0x00, 0xf0, 0x11, 0x00


	//----- nvinfo : EIATTR_KPARAM_INFO
	.align		4
.L_27:
        /*00a8*/ 	.byte	0x04, 0x17
        /*00aa*/ 	.short	(.L_29 - .L_28)
.L_28:
        /*00ac*/ 	.word	0x00000000
        /*00b0*/ 	.short	0x0003
        /*00b2*/ 	.short	0x0018
        /*00b4*/ 	.byte	0x00, 0xf0, 0x11, 0x00


	//----- nvinfo : EIATTR_KPARAM_INFO
	.align		4
.L_29:
        /*00b8*/ 	.byte	0x04, 0x17
        /*00ba*/ 	.short	(.L_31 - .L_30)
.L_30:
        /*00bc*/ 	.word	0x00000000
        /*00c0*/ 	.short	0x0002
        /*00c2*/ 	.short	0x0010
        /*00c4*/ 	.byte	0x00, 0xf4, 0x21, 0x00


	//----- nvinfo : EIATTR_KPARAM_INFO
	.align		4
.L_31:
        /*00c8*/ 	.byte	0x04, 0x17
        /*00ca*/ 	.short	(.L_33 - .L_32)
.L_32:
        /*00cc*/ 	.word	0x00000000
        /*00d0*/ 	.short	0x0001
        /*00d2*/ 	.short	0x0008
        /*00d4*/ 	.byte	0x00, 0xf4, 0x21, 0x00


	//----- nvinfo : EIATTR_KPARAM_INFO
	.align		4
.L_33:
        /*00d8*/ 	.byte	0x04, 0x17
        /*00da*/ 	.short	(.L_35 - .L_34)
.L_34:
        /*00dc*/ 	.word	0x00000000
        /*00e0*/ 	.short	0x0000
        /*00e2*/ 	.short	0x0000
        /*00e4*/ 	.byte	0x00, 0xf4, 0x21, 0x00


	//----- nvinfo : EIATTR_SPARSE_MMA_MASK
	.align		4
.L_35:
        /*00e8*/ 	.byte	0x03, 0x50
        /*00ea*/ 	.short	0x0000


	//----- nvinfo : EIATTR_MAXREG_COUNT
	.align		4
        /*00ec*/ 	.byte	0x03, 0x1b
        /*00ee*/ 	.short	0x00ff


	//----- nvinfo : EIATTR_NUM_BARRIERS
	.align		4
        /*00f0*/ 	.byte	0x02, 0x4c
        /*00f2*/ 	.byte	0x01
	.zero		1


	//----- nvinfo : EIATTR_MERCURY_ISA_VERSION
	.align		4
        /*00f4*/ 	.byte	0x03, 0x5f
        /*00f6*/ 	.short	0x0101


	//----- nvinfo : EIATTR_EXIT_INSTR_OFFSETS
	.align		4
        /*00f8*/ 	.byte	0x04, 0x1c
        /*00fa*/ 	.short	(.L_37 - .L_36)


	//   ....[0]....
.L_36:
        /*00fc*/ 	.word	0x00001220


	//   ....[1]....
        /*0100*/ 	.word	0x00001270


	//----- nvinfo : EIATTR_REQNTID
	.align		4
.L_37:
        /*0104*/ 	.byte	0x04, 0x10
        /*0106*/ 	.short	(.L_39 - .L_38)
.L_38:
        /*0108*/ 	.word	0x00000100
        /*010c*/ 	.word	0x00000001
        /*0110*/ 	.word	0x00000001


	//----- nvinfo : EIATTR_CBANK_PARAM_SIZE
	.align		4
.L_39:
        /*0114*/ 	.byte	0x03, 0x19
        /*0116*/ 	.short	0x0050


	//----- nvinfo : EIATTR_PARAM_CBANK
	.align		4
        /*0118*/ 	.byte	0x04, 0x0a
        /*011a*/ 	.short	(.L_41 - .L_40)
	.align		4
.L_40:
        /*011c*/ 	.word	index@(.nv.constant0.matmul_kernel)
        /*0120*/ 	.short	0x0210
        /*0122*/ 	.short	0x0050


	//----- nvinfo : EIATTR_SW_WAR
	.align		4
.L_41:
        /*0124*/ 	.byte	0x04, 0x36
        /*0126*/ 	.short	(.L_43 - .L_42)
.L_42:
        /*0128*/ 	.word	0x00000008
.L_43:


//--------------------- .nv.callgraph             --------------------------
	.section	.nv.callgraph,"",@"SHT_CUDA_CALLGRAPH"
	.align	4
	.sectionentsize	8
	.align		4
        /*0000*/ 	.word	0x00000000
	.align		4
        /*0004*/ 	.word	0xffffffff
	.align		4
        /*0008*/ 	.word	0x00000000
	.align		4
        /*000c*/ 	.word	0xfffffffe
	.align		4
        /*0010*/ 	.word	0x00000000
	.align		4
        /*0014*/ 	.word	0xfffffffd
	.align		4
        /*0018*/ 	.word	0x00000000
	.align		4
        /*001c*/ 	.word	0xfffffffc


//--------------------- .text.matmul_kernel       --------------------------
	.section	.text.matmul_kernel,"ax",@progbits
	.align	128
        .global         matmul_kernel
        .type           matmul_kernel,@function
        .size           matmul_kernel,(.L_x_3 - matmul_kernel)
        .other          matmul_kernel,@"STO_CUDA_ENTRY STV_DEFAULT"
matmul_kernel:
.text.matmul_kernel:
[----:B------:R-:W-:Y:S08]  /*0000*/  LDC R1, c[0x0][0x28] ;  /* 0x00000a00ff017b82 */ /* 0x000ff00000000800 */
[----:B------:R-:W0:Y:S01]  /*0010*/  LDC.64 R12, c[0x0][0x228] ;  /* 0x00008a00ff0c7b82 */ /* 0x000e220000000a00 */
[----:B------:R-:W1:Y:S01]  /*0020*/  S2R R7, SR_CTAID.X ;  /* 0x0000000000077919 */ /* 0x000e620000002500 */
[----:B------:R-:W-:Y:S01]  /*0030*/  UMOV UR4, 0x400 ;  /* 0x0000040000047882 */ /* 0x000fe20000000000 */
[----:B------:R-:W-:-:S05]  /*0040*/  ULDC.64 UR6, c[0x0][0x208] ;  /* 0x0000820000067ab9 */ /* 0x000fca0000000a00 */
[----:B------:R-:W2:Y:S08]  /*0050*/  LDC R27, c[0x0][0x230] ;  /* 0x00008c00ff1b7b82 */ /* 0x000eb00000000800 */
[----:B------:R-:W3:Y:S01]  /*0060*/  S2UR UR5, SR_CgaCtaId ;  /* 0x00000000000579c3 */ /* 0x000ee20000008800 */
[----:B0-----:R-:W-:-:S05]  /*0070*/  VIADD R0, R13, 0xf ;  /* 0x0000000f0d007836 */ /* 0x001fca0000000000 */
[----:B------:R-:W-:Y:S01]  /*0080*/  SHF.R.S32.HI R3, RZ, 0x1f, R0 ;  /* 0x0000001fff037819 */ /* 0x000fe20000011400 */
[----:B--2---:R-:W-:-:S03]  /*0090*/  VIADD R27, R27, 0x1f ;  /* 0x0000001f1b1b7836 */ /* 0x004fc60000000000 */
[----:B------:R-:W-:Y:S02]  /*00a0*/  LEA.HI R3, R3, R0, RZ, 0x4 ;  /* 0x0000000003037211 */ /* 0x000fe400078f20ff */
[----:B-1----:R-:W-:Y:S02]  /*00b0*/  IABS R8, R7 ;  /* 0x0000000700087213 */ /* 0x002fe40000000000 */
[----:B------:R-:W-:Y:S01]  /*00c0*/  SHF.R.S32.HI R0, RZ, 0x4, R3 ;  /* 0x00000004ff007819 */ /* 0x000fe20000011403 */
[----:B---3--:R-:W-:-:S04]  /*00d0*/  ULEA UR4, UR5, UR4, 0x18 ;  /* 0x0000000405047291 */ /* 0x008fc8000f8ec03f */
[----:B------:R-:W-:-:S05]  /*00e0*/  IMAD.SHL.U32 R0, R0, 0x8, RZ ;  /* 0x0000000800007824 */ /* 0x000fca00078e00ff */
[-C--:B------:R-:W-:Y:S02]  /*00f0*/  IABS R5, R0.reuse ;  /* 0x0000000000057213 */ /* 0x080fe40000000000 */
[----:B------:R-:W-:Y:S02]  /*0100*/  IABS R10, R0 ;  /* 0x00000000000a7213 */ /* 0x000fe40000000000 */
[----:B------:R-:W0:Y:S08]  /*0110*/  I2F.RP R4, R5 ;  /* 0x0000000500047306 */ /* 0x000e300000209400 */
[----:B0-----:R-:W0:Y:S02]  /*0120*/  MUFU.RCP R4, R4 ;  /* 0x0000000400047308 */ /* 0x001e240000001000 */
[----:B0-----:R-:W-:-:S02]  /*0130*/  VIADD R2, R4, 0xffffffe ;  /* 0x0ffffffe04027836 */ /* 0x001fc40000000000 */
[----:B------:R-:W-:-:S04]  /*0140*/  IMAD.MOV R4, RZ, RZ, -R10 ;  /* 0x000000ffff047224 */ /* 0x000fc800078e0a0a */
[----:B------:R0:W1:Y:S02]  /*0150*/  F2I.FTZ.U32.TRUNC.NTZ R3, R2 ;  /* 0x0000000200037305 */ /* 0x000064000021f000 */
[----:B0-----:R-:W-:Y:S02]  /*0160*/  IMAD.MOV.U32 R2, RZ, RZ, RZ ;  /* 0x000000ffff027224 */ /* 0x001fe400078e00ff */
[----:B-1----:R-:W-:-:S04]  /*0170*/  IMAD.MOV R6, RZ, RZ, -R3 ;  /* 0x000000ffff067224 */ /* 0x002fc800078e0a03 */
[----:B------:R-:W-:Y:S02]  /*0180*/  IMAD R9, R6, R5, RZ ;  /* 0x0000000506097224 */ /* 0x000fe400078e02ff */
[----:B------:R-:W-:Y:S02]  /*0190*/  IMAD.MOV.U32 R6, RZ, RZ, R8 ;  /* 0x000000ffff067224 */ /* 0x000fe400078e0008 */
[----:B------:R-:W-:-:S06]  /*01a0*/  IMAD.HI.U32 R3, R3, R9, R2 ;  /* 0x0000000903037227 */ /* 0x000fcc00078e0002 */
[----:B------:R-:W-:-:S04]  /*01b0*/  IMAD.HI.U32 R3, R3, R6, RZ ;  /* 0x0000000603037227 */ /* 0x000fc800078e00ff */
[----:B------:R-:W-:-:S05]  /*01c0*/  IMAD R2, R3, R4, R6 ;  /* 0x0000000403027224 */ /* 0x000fca00078e0206 */
[----:B------:R-:W-:-:S13]  /*01d0*/  ISETP.GT.U32.AND P1, PT, R5, R2, PT ;  /* 0x000000020500720c */ /* 0x000fda0003f24070 */
[----:B------:R-:W-:Y:S02]  /*01e0*/  @!P1 IMAD.IADD R2, R2, 0x1, -R5 ;  /* 0x0000000102029824 */ /* 0x000fe400078e0a05 */
[----:B------:R-:W-:Y:S01]  /*01f0*/  @!P1 VIADD R3, R3, 0x1 ;  /* 0x0000000103039836 */ /* 0x000fe20000000000 */
[----:B------:R-:W-:Y:S02]  /*0200*/  ISETP.NE.AND P1, PT, R0, RZ, PT ;  /* 0x000000ff0000720c */ /* 0x000fe40003f25270 */
[----:B------:R-:W-:Y:S02]  /*0210*/  ISETP.GE.U32.AND P0, PT, R2, R5, PT ;  /* 0x000000050200720c */ /* 0x000fe40003f06070 */
[----:B------:R-:W-:-:S04]  /*0220*/  LOP3.LUT R2, R7, R0, RZ, 0x3c, !PT ;  /* 0x0000000007027212 */ /* 0x000fc800078e3cff */
[----:B------:R-:W-:Y:S01]  /*0230*/  ISETP.GE.AND P2, PT, R2, RZ, PT ;  /* 0x000000ff0200720c */ /* 0x000fe20003f46270 */
[----:B------:R-:W-:-:S06]  /*0240*/  VIADD R2, R12, 0x1f ;  /* 0x0000001f0c027836 */ /* 0x000fcc0000000000 */
[----:B------:R-:W-:-:S04]  /*0250*/  @P0 VIADD R3, R3, 0x1 ;  /* 0x0000000103030836 */ /* 0x000fc80000000000 */
[----:B------:R-:W-:Y:S01]  /*0260*/  IMAD.MOV.U32 R4, RZ, RZ, R3 ;  /* 0x000000ffff047224 */ /* 0x000fe200078e0003 */
[----:B------:R-:W-:-:S03]  /*0270*/  SHF.R.S32.HI R3, RZ, 0x1f, R2 ;  /* 0x0000001fff037819 */ /* 0x000fc60000011402 */
[----:B------:R-:W-:Y:S01]  /*0280*/  @!P2 IMAD.MOV R4, RZ, RZ, -R4 ;  /* 0x000000ffff04a224 */ /* 0x000fe200078e0a04 */
[----:B------:R-:W-:Y:S02]  /*0290*/  @!P1 LOP3.LUT R4, RZ, R0, RZ, 0x33, !PT ;  /* 0x00000000ff049212 */ /* 0x000fe400078e33ff */
[----:B------:R-:W-:-:S03]  /*02a0*/  LEA.HI R3, R3, R2, RZ, 0x5 ;  /* 0x0000000203037211 */ /* 0x000fc600078f28ff */
[----:B------:R-:W-:Y:S02]  /*02b0*/  IMAD.SHL.U32 R6, R4, 0x8, RZ ;  /* 0x0000000804067824 */ /* 0x000fe400078e00ff */
[----:B------:R-:W-:-:S03]  /*02c0*/  IMAD.MOV R4, RZ, RZ, -R4 ;  /* 0x000000ffff047224 */ /* 0x000fc600078e0a04 */
[----:B------:R-:W-:Y:S01]  /*02d0*/  LEA.HI.SX32 R3, R3, -R6, 0x1b ;  /* 0x8000000603037211 */ /* 0x000fe200078fdaff */
[----:B------:R-:W-:-:S03]  /*02e0*/  IMAD R4, R0, R4, R7 ;  /* 0x0000000400047224 */ /* 0x000fc600078e0207 */
[----:B------:R-:W-:-:S04]  /*02f0*/  VIMNMX R11, R3, 0x8, PT ;  /* 0x00000008030b7848 */ /* 0x000fc80003fe0100 */
[-C--:B------:R-:W-:Y:S02]  /*0300*/  IABS R9, R11.reuse ;  /* 0x0000000b00097213 */ /* 0x080fe40000000000 */
[----:B------:R-:W-:Y:S02]  /*0310*/  IABS R10, R11 ;  /* 0x0000000b000a7213 */ /* 0x000fe40000000000 */
[----:B------:R-:W0:Y:S08]  /*0320*/  I2F.RP R5, R9 ;  /* 0x0000000900057306 */ /* 0x000e300000209400 */
[----:B0-----:R-:W0:Y:S02]  /*0330*/  MUFU.RCP R5, R5 ;  /* 0x0000000500057308 */ /* 0x001e240000001000 */
[----:B0-----:R-:W-:-:S06]  /*0340*/  VIADD R2, R5, 0xffffffe ;  /* 0x0ffffffe05027836 */ /* 0x001fcc0000000000 */
[----:B------:R0:W1:Y:S02]  /*0350*/  F2I.FTZ.U32.TRUNC.NTZ R3, R2 ;  /* 0x0000000200037305 */ /* 0x000064000021f000 */
[----:B0-----:R-:W-:Y:S02]  /*0360*/  IMAD.MOV.U32 R2, RZ, RZ, RZ ;  /* 0x000000ffff027224 */ /* 0x001fe400078e00ff */
[----:B-1----:R-:W-:-:S04]  /*0370*/  IMAD.MOV R8, RZ, RZ, -R3 ;  /* 0x000000ffff087224 */ /* 0x002fc800078e0a03 */
[----:B------:R-:W-:Y:S01]  /*0380*/  IMAD.MOV.U32 R0, RZ, RZ, R8 ;  /* 0x000000ffff007224 */ /* 0x000fe200078e0008 */
[----:B------:R-:W-:-:S03]  /*0390*/  IABS R8, R4 ;  /* 0x0000000400087213 */ /* 0x000fc60000000000 */
[----:B------:R-:W-:Y:S02]  /*03a0*/  IMAD R7, R0, R9, RZ ;  /* 0x0000000900077224 */ /* 0x000fe400078e02ff */
[----:B------:R-:W-:Y:S02]  /*03b0*/  IMAD.MOV.U32 R0, RZ, RZ, R8 ;  /* 0x000000ffff007224 */ /* 0x000fe400078e0008 */
[----:B------:R-:W-:Y:S01]  /*03c0*/  IMAD.HI.U32 R3, R3, R7, R2 ;  /* 0x0000000703037227 */ /* 0x000fe200078e0002 */
[----:B------:R-:W0:Y:S03]  /*03d0*/  S2R R8, SR_TID.X ;  /* 0x0000000000087919 */ /* 0x000e260000002100 */
[----:B------:R-:W-:Y:S02]  /*03e0*/  IMAD.MOV R2, RZ, RZ, -R10 ;  /* 0x000000ffff027224 */ /* 0x000fe400078e0a0a */
[----:B------:R-:W-:-:S04]  /*03f0*/  IMAD.HI.U32 R3, R3, R0, RZ ;  /* 0x0000000003037227 */ /* 0x000fc800078e00ff */
[----:B------:R-:W-:-:S05]  /*0400*/  IMAD R0, R3, R2, R0 ;  /* 0x0000000203007224 */ /* 0x000fca00078e0200 */
[----:B------:R-:W-:-:S13]  /*0410*/  ISETP.GT.U32.AND P1, PT, R9, R0, PT ;  /* 0x000000000900720c */ /* 0x000fda0003f24070 */
[----:B------:R-:W-:Y:S02]  /*0420*/  @!P1 IMAD.IADD R0, R0, 0x1, -R9 ;  /* 0x0000000100009824 */ /* 0x000fe400078e0a09 */
[----:B------:R-:W-:Y:S01]  /*0430*/  @!P1 VIADD R3, R3, 0x1 ;  /* 0x0000000103039836 */ /* 0x000fe20000000000 */
[----:B------:R-:W-:Y:S02]  /*0440*/  ISETP.NE.AND P1, PT, R11, RZ, PT ;  /* 0x000000ff0b00720c */ /* 0x000fe40003f25270 */
[----:B------:R-:W-:Y:S02]  /*0450*/  ISETP.GE.U32.AND P0, PT, R0, R9, PT ;  /* 0x000000090000720c */ /* 0x000fe40003f06070 */
[----:B------:R-:W-:Y:S02]  /*0460*/  LOP3.LUT R0, R4, R11, RZ, 0x3c, !PT ;  /* 0x0000000b04007212 */ /* 0x000fe400078e3cff */
[----:B0-----:R-:W-:Y:S02]  /*0470*/  SHF.R.U32.HI R22, RZ, 0x5, R8 ;  /* 0x00000005ff167819 */ /* 0x001fe40000011608 */
[----:B------:R-:W-:-:S02]  /*0480*/  ISETP.GE.AND P2, PT, R0, RZ, PT ;  /* 0x000000ff0000720c */ /* 0x000fc40003f46270 */
[----:B------:R-:W-:Y:S02]  /*0490*/  LOP3.LUT R30, R8, 0x1f, RZ, 0xc0, !PT ;  /* 0x0000001f081e7812 */ /* 0x000fe400078ec0ff */
[----:B------:R-:W-:-:S03]  /*04a0*/  SGXT.U32 R22, R22, 0x3 ;  /* 0x000000031616781a */ /* 0x000fc60000000000 */
[----:B------:R-:W-:Y:S01]  /*04b0*/  @P0 VIADD R3, R3, 0x1 ;  /* 0x0000000103030836 */ /* 0x000fe20000000000 */
[----:B------:R-:W-:-:S05]  /*04c0*/  ISETP.GT.AND P0, PT, R27, 0x1f, PT ;  /* 0x0000001f1b00780c */ /* 0x000fca0003f04270 */
[----:B------:R-:W-:Y:S01]  /*04d0*/  @!P2 IMAD.MOV R3, RZ, RZ, -R3 ;  /* 0x000000ffff03a224 */ /* 0x000fe200078e0a03 */
[----:B------:R-:W-:-:S05]  /*04e0*/  @!P1 LOP3.LUT R3, RZ, R11, RZ, 0x33, !PT ;  /* 0x0000000bff039212 */ /* 0x000fca00078e33ff */
[----:B------:R-:W-:Y:S02]  /*04f0*/  IMAD.MOV R0, RZ, RZ, -R3 ;  /* 0x000000ffff007224 */ /* 0x000fe400078e0a03 */
[----:B------:R-:W-:Y:S01]  /*0500*/  IMAD.SHL.U32 R7, R3, 0x10, RZ ;  /* 0x0000001003077824 */ /* 0x000fe200078e00ff */
[----:B------:R-:W-:Y:S01]  /*0510*/  @!P0 SHF.R.U32.HI R2, RZ, 0x1, R8 ;  /* 0x00000001ff028819 */ /* 0x000fe20000011608 */
[----:B------:R-:W-:Y:S02]  /*0520*/  IMAD R0, R11, R0, R4 ;  /* 0x000000000b007224 */ /* 0x000fe400078e0204 */
[----:B------:R-:W-:Y:S01]  /*0530*/  @!P0 IMAD.MOV.U32 R14, RZ, RZ, RZ ;  /* 0x000000ffff0e8224 */ /* 0x000fe200078e00ff */
[C---:B------:R-:W-:Y:S01]  /*0540*/  LOP3.LUT R3, R7.reuse, R22, RZ, 0xfc, !PT ;  /* 0x0000001607037212 */ /* 0x040fe200078efcff */
[----:B------:R-:W-:Y:S01]  /*0550*/  IMAD.IADD R5, R6, 0x1, R0 ;  /* 0x0000000106057824 */ /* 0x000fe200078e0200 */
[----:B------:R-:W-:Y:S01]  /*0560*/  LOP3.LUT R4, R7, 0x8, R22, 0xfe, !PT ;  /* 0x0000000807047812 */ /* 0x000fe200078efe16 */
[----:B------:R-:W-:-:S02]  /*0570*/  @!P0 IMAD.SHL.U32 R0, R8, 0x20, RZ ;  /* 0x0000002008008824 */ /* 0x000fc400078e00ff */
[----:B------:R-:W-:Y:S02]  /*0580*/  @!P0 IMAD.MOV.U32 R6, RZ, RZ, RZ ;  /* 0x000000ffff068224 */ /* 0x000fe400078e00ff */
[----:B------:R-:W-:Y:S01]  /*0590*/  IMAD R5, R5, 0x20, R30 ;  /* 0x0000002005057824 */ /* 0x000fe200078e021e */
[----:B------:R-:W-:Y:S06]  /*05a0*/  @!P0 BRA `(.L_x_0) ;  /* 0x0000000800808947 */ /* 0x000fec0003800000 */
[----:B------:R-:W-:Y:S01]  /*05b0*/  IABS R6, R12 ;  /* 0x0000000c00067213 */ /* 0x000fe20000000000 */
[----:B------:R-:W-:Y:S01]  /*05c0*/  IMAD.SHL.U32 R19, R8, 0x8, RZ ;  /* 0x0000000808137824 */ /* 0x000fe200078e00ff */
[----:B------:R-:W-:Y:S01]  /*05d0*/  IABS R10, R13 ;  /* 0x0000000d000a7213 */ /* 0x000fe20000000000 */
[----:B------:R-:W0:Y:S01]  /*05e0*/  LDC R25, c[0x0][0x238] ;  /* 0x00008e00ff197b82 */ /* 0x000e220000000800 */
[----:B------:R-:W1:Y:S01]  /*05f0*/  I2F.RP R2, R6 ;  /* 0x0000000600027306 */ /* 0x000e620000209400 */
[----:B------:R-:W-:Y:S01]  /*0600*/  IABS R11, R3 ;  /* 0x00000003000b7213 */ /* 0x000fe20000000000 */
[----:B------:R-:W-:Y:S01]  /*0610*/  ULDC UR5, c[0x0][0x234] ;  /* 0x00008d0000057ab9 */ /* 0x000fe20000000800 */
[----:B------:R-:W-:Y:S01]  /*0620*/  ISETP.GE.AND P2, PT, R5, RZ, PT ;  /* 0x000000ff0500720c */ /* 0x000fe20003f46270 */
[----:B------:R-:W-:Y:S01]  /*0630*/  ULDC.64 UR10, c[0x0][0x210] ;  /* 0x00008400000a7ab9 */ /* 0x000fe20000000a00 */
[----:B------:R-:W-:Y:S01]  /*0640*/  ULDC.64 UR8, c[0x0][0x218] ;  /* 0x0000860000087ab9 */ /* 0x000fe20000000a00 */
[----:B------:R-:W-:-:S02]  /*0650*/  LOP3.LUT R24, R22, 0x8, RZ, 0xfc, !PT ;  /* 0x0000000816187812 */ /* 0x000fc400078efcff */
[----:B------:R-:W2:Y:S08]  /*0660*/  I2F.RP R0, R10 ;  /* 0x0000000a00007306 */ /* 0x000eb00000209400 */
[----:B-1----:R-:W1:Y:S01]  /*0670*/  MUFU.RCP R2, R2 ;  /* 0x0000000200027308 */ /* 0x002e620000001000 */
[----:B0-----:R-:W-:-:S07]  /*0680*/  IMAD R24, R24, R25, RZ ;  /* 0x0000001918187224 */ /* 0x001fce00078e02ff */
[----:B--2---:R-:W0:Y:S01]  /*0690*/  MUFU.RCP R0, R0 ;  /* 0x0000000000007308 */ /* 0x004e220000001000 */
[----:B-1----:R-:W-:Y:S01]  /*06a0*/  VIADD R16, R2, 0xffffffe ;  /* 0x0ffffffe02107836 */ /* 0x002fe20000000000 */
[----:B------:R-:W-:-:S06]  /*06b0*/  IABS R2, R5 ;  /* 0x0000000500027213 */ /* 0x000fcc0000000000 */
[----:B------:R1:W2:Y:S01]  /*06c0*/  F2I.FTZ.U32.TRUNC.NTZ R17, R16 ;  /* 0x0000001000117305 */ /* 0x0002a2000021f000 */
[----:B0-----:R-:W-:Y:S01]  /*06d0*/  VIADD R14, R0, 0xffffffe ;  /* 0x0ffffffe000e7836 */ /* 0x001fe20000000000 */
[----:B------:R-:W-:-:S06]  /*06e0*/  IABS R0, R4 ;  /* 0x0000000400007213 */ /* 0x000fcc0000000000 */
[----:B------:R0:W3:Y:S01]  /*06f0*/  F2I.FTZ.U32.TRUNC.NTZ R15, R14 ;  /* 0x0000000e000f7305 */ /* 0x0000e2000021f000 */
[----:B-1----:R-:W-:Y:S02]  /*0700*/  IMAD.MOV.U32 R16, RZ, RZ, RZ ;  /* 0x000000ffff107224 */ /* 0x002fe400078e00ff */
[----:B--2---:R-:W-:Y:S02]  /*0710*/  IMAD.MOV R9, RZ, RZ, -R17 ;  /* 0x000000ffff097224 */ /* 0x004fe400078e0a11 */
[----:B0-----:R-:W-:Y:S02]  /*0720*/  IMAD.MOV.U32 R14, RZ, RZ, RZ ;  /* 0x000000ffff0e7224 */ /* 0x001fe400078e00ff */
[----:B------:R-:W-:-:S04]  /*0730*/  IMAD R9, R9, R6, RZ ;  /* 0x0000000609097224 */ /* 0x000fc800078e02ff */
[----:B------:R-:W-:Y:S01]  /*0740*/  IMAD.HI.U32 R16, R17, R9, R16 ;  /* 0x0000000911107227 */ /* 0x000fe200078e0010 */
[----:B------:R-:W-:-:S03]  /*0750*/  SHF.R.U32.HI R17, RZ, 0x2, R8 ;  /* 0x00000002ff117819 */ /* 0x000fc60000011608 */
[----:B------:R-:W-:Y:S02]  /*0760*/  IMAD.MOV.U32 R9, RZ, RZ, R2 ;  /* 0x000000ffff097224 */ /* 0x000fe400078e0002 */
[----:B---3--:R-:W-:Y:S02]  /*0770*/  IMAD.MOV R7, RZ, RZ, -R15 ;  /* 0x000000ffff077224 */ /* 0x008fe400078e0a0f */
[----:B------:R-:W-:-:S04]  /*0780*/  IMAD.HI.U32 R16, R16, R9, RZ ;  /* 0x0000000910107227 */ /* 0x000fc800078e00ff */
[----:B------:R-:W-:Y:S02]  /*0790*/  IMAD R7, R7, R10, RZ ;  /* 0x0000000a07077224 */ /* 0x000fe400078e02ff */
[----:B------:R-:W-:Y:S02]  /*07a0*/  IMAD.MOV R16, RZ, RZ, -R16 ;  /* 0x000000ffff107224 */ /* 0x000fe400078e0a10 */
[----:B------:R-:W-:-:S04]  /*07b0*/  IMAD.HI.U32 R14, R15, R7, R14 ;  /* 0x000000070f0e7227 */ /* 0x000fc800078e000e */
[----:B------:R-:W-:Y:S02]  /*07c0*/  IMAD R7, R6, R16, R9 ;  /* 0x0000001006077224 */ /* 0x000fe400078e0209 */
[----:B------:R-:W-:Y:S02]  /*07d0*/  IMAD.MOV.U32 R15, RZ, RZ, R0 ;  /* 0x000000ffff0f7224 */ /* 0x000fe400078e0000 */
[----:B------:R-:W-:Y:S01]  /*07e0*/  IMAD.SHL.U32 R2, R8, 0x10, RZ ;  /* 0x0000001008027824 */ /* 0x000fe200078e00ff */
[----:B------:R-:W-:Y:S01]  /*07f0*/  ISETP.GT.U32.AND P0, PT, R6, R7, PT ;  /* 0x000000070600720c */ /* 0x000fe20003f04070 */
[----:B------:R-:W-:-:S03]  /*0800*/  IMAD.HI.U32 R0, R14, R15, RZ ;  /* 0x0000000f0e007227 */ /* 0x000fc600078e00ff */
[----:B------:R-:W-:Y:S01]  /*0810*/  LOP3.LUT R2, R2, 0x200, RZ, 0xc0, !PT ;  /* 0x0000020002027812 */ /* 0x000fe200078ec0ff */
[----:B------:R-:W-:-:S04]  /*0820*/  IMAD.HI.U32 R14, R14, R11, RZ ;  /* 0x0000000b0e0e7227 */ /* 0x000fc800078e00ff */
[----:B------:R-:W-:Y:S02]  /*0830*/  IMAD.MOV R0, RZ, RZ, -R0 ;  /* 0x000000ffff007224 */ /* 0x000fe400078e0a00 */
[----:B------:R-:W-:Y:S02]  /*0840*/  IMAD.MOV R9, RZ, RZ, -R14 ;  /* 0x000000ffff097224 */ /* 0x000fe400078e0a0e */
[C---:B------:R-:W-:Y:S01]  /*0850*/  IMAD R15, R10.reuse, R0, R15 ;  /* 0x000000000a0f7224 */ /* 0x040fe200078e020f */
[----:B------:R-:W-:Y:S01]  /*0860*/  SHF.R.S32.HI R0, RZ, 0x1f, R27 ;  /* 0x0000001fff007819 */ /* 0x000fe2000001141b */
[C---:B------:R-:W-:Y:S02]  /*0870*/  IMAD R11, R10.reuse, R9, R11 ;  /* 0x000000090a0b7224 */ /* 0x040fe400078e020b */
[----:B------:R-:W-:Y:S01]  /*0880*/  @!P0 IMAD.IADD R7, R7, 0x1, -R6 ;  /* 0x0000000107078824 */ /* 0x000fe200078e0a06 */
[----:B------:R-:W-:Y:S01]  /*0890*/  ISETP.GT.U32.AND P3, PT, R10, R15, PT ;  /* 0x0000000f0a00720c */ /* 0x000fe20003f64070 */
[----:B------:R-:W-:Y:S01]  /*08a0*/  IMAD.SHL.U32 R14, R8, 0x2, RZ ;  /* 0x00000002080e7824 */ /* 0x000fe200078e00ff */
[----:B------:R-:W-:-:S02]  /*08b0*/  ISETP.GT.U32.AND P4, PT, R10, R11, PT ;  /* 0x0000000b0a00720c */ /* 0x000fc40003f84070 */
[----:B------:R-:W-:Y:S02]  /*08c0*/  ISETP.GT.U32.AND P1, PT, R6, R7, PT ;  /* 0x000000070600720c */ /* 0x000fe40003f24070 */
[----:B------:R-:W-:Y:S02]  /*08d0*/  LOP3.LUT R9, R19, 0x30, R14, 0x48, !PT ;  /* 0x0000003013097812 */ /* 0x000fe400078e480e */
[C---:B------:R-:W-:Y:S02]  /*08e0*/  LOP3.LUT R21, R14.reuse, 0x10, RZ, 0xc0, !PT ;  /* 0x000000100e157812 */ /* 0x040fe400078ec0ff */
[----:B------:R-:W-:Y:S02]  /*08f0*/  LOP3.LUT R14, R14, 0x1fe, RZ, 0xc0, !PT ;  /* 0x000001fe0e0e7812 */ /* 0x000fe400078ec0ff */
[----:B------:R-:W-:Y:S01]  /*0900*/  IADD3 R23, R9, UR4, R2 ;  /* 0x0000000409177c10 */ /* 0x000fe2000fffe002 */
[--C-:B------:R-:W-:Y:S01]  /*0910*/  @!P3 IMAD.IADD R15, R15, 0x1, -R10.reuse ;  /* 0x000000010f0fb824 */ /* 0x100fe200078e0a0a */
[----:B------:R-:W0:Y:S01]  /*0920*/  LDC R9, c[0x0][0x23c] ;  /* 0x00008f00ff097b82 */ /* 0x000e220000000800 */
[----:B------:R-:W-:Y:S01]  /*0930*/  @!P4 IMAD.IADD R11, R11, 0x1, -R10 ;  /* 0x000000010b0bc824 */ /* 0x000fe200078e0a0a */
[----:B------:R-:W-:Y:S01]  /*0940*/  ISETP.NE.AND P0, PT, R12, RZ, PT ;  /* 0x000000ff0c00720c */ /* 0x000fe20003f05270 */
[----:B------:R-:W-:Y:S01]  /*0950*/  @!P1 IMAD.IADD R7, R7, 0x1, -R6 ;  /* 0x0000000107079824 */ /* 0x000fe200078e0a06 */
[----:B------:R-:W-:-:S02]  /*0960*/  LOP3.LUT R6, R14, 0x30, R17, 0x78, !PT ;  /* 0x000000300e067812 */ /* 0x000fc400078e7811 */
[C---:B------:R-:W-:Y:S01]  /*0970*/  ISETP.GT.U32.AND P3, PT, R10.reuse, R15, PT ;  /* 0x0000000f0a00720c */ /* 0x040fe20003f64070 */
[----:B------:R-:W-:Y:S01]  /*0980*/  IMAD.MOV.U32 R14, RZ, RZ, R7 ;  /* 0x000000ffff0e7224 */ /* 0x000fe200078e0007 */
[----:B------:R-:W-:Y:S02]  /*0990*/  ISETP.GT.U32.AND P4, PT, R10, R11, PT ;  /* 0x0000000b0a00720c */ /* 0x000fe40003f84070 */
[----:B------:R-:W-:Y:S01]  /*09a0*/  ISETP.GE.AND P1, PT, R4, RZ, PT ;  /* 0x000000ff0400720c */ /* 0x000fe20003f26270 */
[----:B------:R-:W-:Y:S01]  /*09b0*/  @!P2 IMAD.MOV R14, RZ, RZ, -R14 ;  /* 0x000000ffff0ea224 */ /* 0x000fe200078e0a0e */
[----:B------:R-:W-:Y:S02]  /*09c0*/  ISETP.GE.AND P2, PT, R3, RZ, PT ;  /* 0x000000ff0300720c */ /* 0x000fe40003f46270 */
[----:B------:R-:W-:Y:S01]  /*09d0*/  LEA.HI R27, R0, R27, RZ, 0x5 ;  /* 0x0000001b001b7211 */ /* 0x000fe200078f28ff */
[----:B------:R-:W-:Y:S01]  /*09e0*/  IMAD.SHL.U32 R0, R8, 0x40, RZ ;  /* 0x0000004008007824 */ /* 0x000fe200078e00ff */
[----:B------:R-:W-:-:S02]  /*09f0*/  @!P0 LOP3.LUT R14, RZ, R12, RZ, 0x33, !PT ;  /* 0x0000000cff0e8212 */ /* 0x000fc400078e33ff */
[----:B------:R-:W-:Y:S01]  /*0a00*/  SHF.R.U32.HI R2, RZ, 0x1, R8 ;  /* 0x00000001ff027819 */ /* 0x000fe20000011608 */
[--C-:B------:R-:W-:Y:S01]  /*0a10*/  @!P3 IMAD.IADD R15, R15, 0x1, -R10.reuse ;  /* 0x000000010f0fb824 */ /* 0x100fe200078e0a0a */
[----:B------:R-:W-:Y:S01]  /*0a20*/  LOP3.LUT R16, R0, 0x1c0, RZ, 0xc0, !PT ;  /* 0x000001c000107812 */ /* 0x000fe200078ec0ff */
[----:B------:R-:W-:Y:S01]  /*0a30*/  @!P4 IMAD.IADD R11, R11, 0x1, -R10 ;  /* 0x000000010b0bc824 */ /* 0x000fe200078e0a0a */
[----:B------:R-:W-:Y:S01]  /*0a40*/  ISETP.NE.AND P0, PT, R13, RZ, PT ;  /* 0x000000ff0d00720c */ /* 0x000fe20003f05270 */
[----:B------:R-:W-:Y:S01]  /*0a50*/  @!P1 IMAD.MOV R15, RZ, RZ, -R15 ;  /* 0x000000ffff0f9224 */ /* 0x000fe200078e0a0f */
[----:B------:R-:W-:Y:S01]  /*0a60*/  LOP3.LUT R10, RZ, R13, RZ, 0x33, !PT ;  /* 0x0000000dff0a7212 */ /* 0x000fe200078e33ff */
[----:B------:R-:W-:Y:S01]  /*0a70*/  @!P2 IMAD.MOV R11, RZ, RZ, -R11 ;  /* 0x000000ffff0ba224 */ /* 0x000fe200078e0a0b */
[----:B------:R-:W-:Y:S01]  /*0a80*/  LOP3.LUT R18, R21, 0x20, R2, 0xf8, !PT ;  /* 0x0000002015127812 */ /* 0x000fe200078ef802 */
[----:B------:R-:W-:Y:S01]  /*0a90*/  IMAD R14, R14, UR5, RZ ;  /* 0x000000050e0e7c24 */ /* 0x000fe2000f8e02ff */
[----:B------:R-:W-:Y:S01]  /*0aa0*/  LOP3.LUT R19, R16, 0x30, R19, 0xf8, !PT ;  /* 0x0000003010137812 */ /* 0x000fe200078ef813 */
[----:B------:R-:W-:Y:S01]  /*0ab0*/  IMAD.SHL.U32 R0, R8, 0x20, RZ ;  /* 0x0000002008007824 */ /* 0x000fe200078e00ff */
[----:B------:R-:W-:Y:S01]  /*0ac0*/  SEL R28, R10, R15, !P0 ;  /* 0x0000000f0a1c7207 */ /* 0x000fe20004000000 */
[----:B0-----:R-:W-:Y:S01]  /*0ad0*/  IMAD R17, R30, R9, RZ ;  /* 0x000000091e117224 */ /* 0x001fe200078e02ff */
[----:B------:R-:W-:Y:S01]  /*0ae0*/  SEL R29, R10, R11, !P0 ;  /* 0x0000000b0a1d7207 */ /* 0x000fe20004000000 */
[----:B------:R-:W-:Y:S01]  /*0af0*/  IMAD.IADD R7, R16, 0x1, R23 ;  /* 0x0000000110077824 */ /* 0x000fe200078e0217 */
[----:B------:R-:W-:Y:S01]  /*0b00*/  LEA.HI R10, R8, 0x18, RZ, 0x1b ;  /* 0x00000018080a7811 */ /* 0x000fe200078fd8ff */
[----:B------:R-:W-:Y:S01]  /*0b10*/  ULDC UR5, c[0x0][0x240] ;  /* 0x0000900000057ab9 */ /* 0x000fe20000000800 */
[C---:B------:R-:W-:Y:S01]  /*0b20*/  LOP3.LUT R8, R22.reuse, 0x10, RZ, 0xfc, !PT ;  /* 0x0000001016087812 */ /* 0x040fe200078efcff */
[-C--:B------:R-:W-:Y:S01]  /*0b30*/  IMAD R22, R22, R25.reuse, RZ ;  /* 0x0000001916167224 */ /* 0x080fe200078e02ff */
[----:B------:R-:W-:Y:S01]  /*0b40*/  LEA R32, P2, R14, UR10, 0x1 ;  /* 0x0000000a0e207c11 */ /* 0x000fe2000f8408ff */
[-C--:B------:R-:W-:Y:S01]  /*0b50*/  IMAD R21, R10, R25.reuse, RZ ;  /* 0x000000190a157224 */ /* 0x080fe200078e02ff */
[----:B------:R-:W-:Y:S01]  /*0b60*/  LOP3.LUT R19, R19, R18, RZ, 0x3c, !PT ;  /* 0x0000001213137212 */ /* 0x000fe200078e3cff */
[----:B------:R-:W-:Y:S01]  /*0b70*/  IMAD R23, R8, R25, RZ ;  /* 0x0000001908177224 */ /* 0x000fe200078e02ff */
[----:B------:R-:W-:-:S02]  /*0b80*/  LOP3.LUT R20, R0, 0x200, RZ, 0xc0, !PT ;  /* 0x0000020000147812 */ /* 0x000fc400078ec0ff */
[----:B------:R-:W-:Y:S02]  /*0b90*/  CS2R R12, SRZ ;  /* 0x00000000000c7805 */ /* 0x000fe4000001ff00 */
[----:B------:R-:W-:Y:S01]  /*0ba0*/  LEA R16, P1, R17, UR8, 0x1 ;  /* 0x0000000811107c11 */ /* 0x000fe2000f8208ff */
[----:B------:R-:W-:Y:S01]  /*0bb0*/  IMAD.SHL.U32 R25, R25, 0x20, RZ ;  /* 0x0000002019197824 */ /* 0x000fe200078e00ff */
[----:B------:R-:W-:Y:S02]  /*0bc0*/  LEA.HI.X.SX32 R33, R14, UR11, 0x1, P2 ;  /* 0x0000000b0e217c11 */ /* 0x000fe400090f0eff */
[----:B------:R-:W-:Y:S02]  /*0bd0*/  CS2R R14, SRZ ;  /* 0x00000000000e7805 */ /* 0x000fe4000001ff00 */
[----:B------:R-:W-:Y:S01]  /*0be0*/  IADD3 R20, R19, UR4, R20 ;  /* 0x0000000413147c10 */ /* 0x000fe2000fffe014 */
[----:B------:R-:W-:Y:S01]  /*0bf0*/  IMAD.SHL.U32 R26, R9, 0x20, RZ ;  /* 0x00000020091a7824 */ /* 0x000fe200078e00ff */
[----:B------:R-:W-:Y:S01]  /*0c00*/  LEA.HI.X.SX32 R17, R17, UR9, 0x1, P1 ;  /* 0x0000000911117c11 */ /* 0x000fe200088f0eff */
[----:B------:R-:W-:Y:S01]  /*0c10*/  IMAD R28, R28, UR5, RZ ;  /* 0x000000051c1c7c24 */ /* 0x000fe2000f8e02ff */
[----:B------:R-:W-:Y:S01]  /*0c20*/  SHF.R.S32.HI R27, RZ, 0x5, R27 ;  /* 0x00000005ff1b7819 */ /* 0x000fe2000001141b */
[----:B------:R-:W-:Y:S01]  /*0c30*/  IMAD R29, R29, UR5, RZ ;  /* 0x000000051d1d7c24 */ /* 0x000fe2000f8e02ff */
[----:B------:R-:W-:-:S06]  /*0c40*/  ULDC UR5, c[0x0][0x230] ;  /* 0x00008c0000057ab9 */ /* 0x000fcc0000000800 */
.L_x_1:
[----:B------:R-:W0:Y:S01]  /*0c50*/  S2R R8, SR_TID.X ;  /* 0x0000000000087919 */ /* 0x000e220000002100 */
[----:B------:R-:W-:Y:S01]  /*0c60*/  PRMT R31, RZ, 0x7610, R31 ;  /* 0x00007610ff1f7816 */ /* 0x000fe2000000001f */
[----:B------:R-:W-:Y:S01]  /*0c70*/  IMAD.WIDE R36, R22, 0x2, R32 ;  /* 0x0000000216247825 */ /* 0x000fe200078e0220 */
[----:B------:R-:W-:Y:S02]  /*0c80*/  PRMT R19, RZ, 0x7610, R19 ;  /* 0x00007610ff137816 */ /* 0x000fe40000000013 */
[----:B0-----:R-:W-:Y:S02]  /*0c90*/  SHF.R.U32.HI R9, RZ, 0x5, R8 ;  /* 0x00000005ff097819 */ /* 0x001fe40000011608 */
[----:B------:R-:W-:Y:S02]  /*0ca0*/  LEA.HI R8, R8, 0x18, RZ, 0x1b ;  /* 0x0000001808087811 */ /* 0x000fe400078fd8ff */
[----:B------:R-:W-:Y:S02]  /*0cb0*/  SGXT.U32 R9, R9, 0x3 ;  /* 0x000000030909781a */ /* 0x000fe40000000000 */
[----:B------:R-:W-:-:S02]  /*0cc0*/  ISETP.GE.AND P2, PT, R8, UR5, PT ;  /* 0x0000000508007c0c */ /* 0x000fc4000bf46270 */
[C---:B------:R-:W-:Y:S02]  /*0cd0*/  ISETP.GE.AND P0, PT, R9.reuse, UR5, PT ;  /* 0x0000000509007c0c */ /* 0x040fe4000bf06270 */
[C---:B------:R-:W-:Y:S02]  /*0ce0*/  LOP3.LUT R8, R9.reuse, 0x8, RZ, 0xfc, !PT ;  /* 0x0000000809087812 */ /* 0x040fe400078efcff */
[----:B------:R-:W-:Y:S02]  /*0cf0*/  LOP3.LUT R9, R9, 0x10, RZ, 0xfc, !PT ;  /* 0x0000001009097812 */ /* 0x000fe400078efcff */
[----:B------:R-:W-:-:S07]  /*0d00*/  ISETP.GE.AND P1, PT, R8, UR5, PT ;  /* 0x0000000508007c0c */ /* 0x000fce000bf26270 */
[----:B------:R-:W2:Y:S01]  /*0d10*/  @!P0 LDG.E.U16 R31, desc[UR6][R36.64] ;  /* 0x00000006241f8981 */ /* 0x000ea2000c1e1500 */
[----:B------:R-:W-:Y:S01]  /*0d20*/  ISETP.GE.AND P0, PT, R9, UR5, PT ;  /* 0x0000000509007c0c */ /* 0x000fe2000bf06270 */
[----:B------:R-:W-:Y:S01]  /*0d30*/  IMAD.WIDE R8, R24, 0x2, R32 ;  /* 0x0000000218087825 */ /* 0x000fe200078e0220 */
[----:B------:R-:W-:-:S03]  /*0d40*/  PRMT R18, RZ, 0x7610, R18 ;  /* 0x00007610ff127816 */ /* 0x000fc60000000012 */
[--C-:B------:R-:W-:Y:S01]  /*0d50*/  IMAD.WIDE R10, R21, 0x2, R32.reuse ;  /* 0x00000002150a7825 */ /* 0x100fe200078e0220 */
[----:B------:R0:W3:Y:S03]  /*0d60*/  @!P1 LDG.E.U16 R19, desc[UR6][R8.64] ;  /* 0x0000000608139981 */ /* 0x0000e6000c1e1500 */
[----:B------:R-:W-:Y:S01]  /*0d70*/  IMAD.WIDE R34, R23, 0x2, R32 ;  /* 0x0000000217227825 */ /* 0x000fe200078e0220 */
[----:B------:R1:W4:Y:S01]  /*0d80*/  @!P2 LDG.E.U16 R18, desc[UR6][R10.64] ;  /* 0x000000060a12a981 */ /* 0x000322000c1e1500 */
[----:B0-----:R-:W-:-:S06]  /*0d90*/  PRMT R9, RZ, 0x7610, R9 ;  /* 0x00007610ff097816 */ /* 0x001fcc0000000009 */
[----:B------:R0:W5:Y:S01]  /*0da0*/  @!P0 LDG.E.U16 R9, desc[UR6][R34.64] ;  /* 0x0000000622098981 */ /* 0x000162000c1e1500 */
[----:B------:R-:W-:Y:S01]  /*0db0*/  BAR.SYNC.DEFER_BLOCKING 0x0 ;  /* 0x0000000000007b1d */ /* 0x000fe20000010000 */
[----:B------:R-:W-:Y:S02]  /*0dc0*/  ISETP.GE.AND P1, PT, R30, UR5, PT ;  /* 0x000000051e007c0c */ /* 0x000fe4000bf26270 */
[----:B-1----:R-:W-:Y:S01]  /*0dd0*/  PRMT R11, RZ, 0x7610, R11 ;  /* 0x00007610ff0b7816 */ /* 0x002fe2000000000b */
[----:B0-----:R-:W-:Y:S02]  /*0de0*/  IMAD.MOV.U32 R34, RZ, RZ, R16 ;  /* 0x000000ffff227224 */ /* 0x001fe400078e0010 */
[----:B------:R-:W-:Y:S01]  /*0df0*/  IMAD.MOV.U32 R35, RZ, RZ, R17 ;  /* 0x000000ffff237224 */ /* 0x000fe200078e0011 */
[----:B------:R-:W-:Y:S01]  /*0e00*/  PRMT R10, RZ, 0x7610, R10 ;  /* 0x00007610ff0a7816 */ /* 0x000fe2000000000a */
[----:B------:R-:W-:-:S04]  /*0e10*/  IMAD.WIDE R16, R29, 0x2, R34 ;  /* 0x000000021d107825 */ /* 0x000fc800078e0222 */
[----:B------:R-:W-:Y:S02]  /*0e20*/  IMAD.WIDE R36, R28, 0x2, R34 ;  /* 0x000000021c247825 */ /* 0x000fe400078e0222 */
[----:B------:R-:W5:Y:S04]  /*0e30*/  @!P1 LDG.E.U16 R11, desc[UR6][R16.64] ;  /* 0x00000006100b9981 */ /* 0x000f68000c1e1500 */
[----:B------:R-:W5:Y:S01]  /*0e40*/  @!P1 LDG.E.U16 R10, desc[UR6][R36.64] ;  /* 0x00000006240a9981 */ /* 0x000f62000c1e1500 */
[----:B------:R-:W-:-:S05]  /*0e50*/  VIADD R27, R27, 0xffffffff ;  /* 0xffffffff1b1b7836 */ /* 0x000fca0000000000 */
[----:B------:R-:W-:Y:S01]  /*0e60*/  ISETP.NE.U32.AND P0, PT, R27, RZ, PT ;  /* 0x000000ff1b00720c */ /* 0x000fe20003f05070 */
[----:B------:R-:W-:Y:S01]  /*0e70*/  UIADD3 UR5, UR5, -0x20, URZ ;  /* 0xffffffe005057890 */ /* 0x000fe2000fffe03f */
[----:B------:R-:W-:Y:S01]  /*0e80*/  IMAD.WIDE R32, R25, 0x2, R32 ;  /* 0x0000000219207825 */ /* 0x000fe200078e0220 */
[----:B--2---:R-:W-:Y:S04]  /*0e90*/  STS.U16 [R6+UR4], R31 ;  /* 0x0000001f06007988 */ /* 0x004fe80008000404 */
[----:B---3--:R-:W-:Y:S04]  /*0ea0*/  STS.U16 [R6+UR4+0x200], R19 ;  /* 0x0002001306007988 */ /* 0x008fe80008000404 */
[----:B----4-:R-:W-:Y:S04]  /*0eb0*/  STS.U16 [R6+UR4+0x600], R18 ;  /* 0x0006001206007988 */ /* 0x010fe80008000404 */
[----:B-----5:R-:W-:Y:S04]  /*0ec0*/  STS.U16 [R6+UR4+0x400], R9 ;  /* 0x0004000906007988 */ /* 0x020fe80008000404 */
[----:B------:R-:W-:Y:S04]  /*0ed0*/  STS.U16 [R6+UR4+0x800], R11 ;  /* 0x0008000b06007988 */ /* 0x000fe80008000404 */
[----:B------:R-:W-:Y:S01]  /*0ee0*/  STS.U16 [R6+UR4+0xa00], R10 ;  /* 0x000a000a06007988 */ /* 0x000fe20008000404 */
[----:B------:R-:W-:Y:S06]  /*0ef0*/  BAR.SYNC.DEFER_BLOCKING 0x0 ;  /* 0x0000000000007b1d */ /* 0x000fec0000010000 */
[----:B------:R-:W-:Y:S04]  /*0f00*/  LDSM.16.MT88.4 R16, [R20] ;  /* 0x000000001410783b */ /* 0x000fe80000004200 */
[----:B------:R-:W0:Y:S02]  /*0f10*/  LDSM.16.M88.4 R8, [R7+0x800] ;  /* 0x000800000708783b */ /* 0x000e240000000200 */
[----:B0-----:R-:W-:Y:S02]  /*0f20*/  HMMA.16816.F32 R12, R16, R8, R12 ;  /* 0x00000008100c723c */ /* 0x001fe4000000180c */
[----:B------:R-:W0:-:S15]  /*0f30*/  LDSM.16.MT88.4 R16, [R20+0x400] ;  /* 0x000400001410783b */ /* 0x000e1e0000004200 */
[----:B------:R-:W-:-:S07]  /*0f40*/  NOP ;  /* 0x0000000000007918 */ /* 0x000fce0000000000 */
[----:B0-----:R-:W-:Y:S07]  /*0f50*/  HMMA.16816.F32 R12, R16, R10, R12 ;  /* 0x0000000a100c723c */ /* 0x001fee000000180c */
[----:B------:R-:W-:Y:S01]  /*0f60*/  IMAD.WIDE R16, R26, 0x2, R34 ;  /* 0x000000021a107825 */ /* 0x000fe200078e0222 */
[----:B------:R-:W-:-:S01]  /*0f70*/  NOP ;  /* 0x0000000000007918 */ /* 0x000fc20000000000 */
[----:B------:R-:W-:-:S15]  /*0f80*/  @P0 BRA `(.L_x_1) ;  /* 0xfffffffc00300947 */ /* 0x000fde000383ffff */
[----:B------:R-:W-:Y:S02]  /*0f90*/  F2FP.F16.F32.PACK_AB R6, R13, R12 ;  /* 0x0000000c0d06723e */ /* 0x000fe400000000ff */
[----:B------:R-:W-:-:S07]  /*0fa0*/  F2FP.F16.F32.PACK_AB R14, R15, R14 ;  /* 0x0000000e0f0e723e */ /* 0x000fce00000000ff */
.L_x_0:
[----:B------:R-:W0:Y:S01]  /*0fb0*/  S2R R10, SR_TID.X ;  /* 0x00000000000a7919 */ /* 0x000e220000002100 */
[----:B------:R-:W-:Y:S01]  /*0fc0*/  LOP3.LUT R7, R0, 0x60, RZ, 0xc0, !PT ;  /* 0x0000006000077812 */ /* 0x000fe200078ec0ff */
[----:B------:R-:W-:Y:S01]  /*0fd0*/  ULDC UR4, c[0x0][0x244] ;  /* 0x0000910000047ab9 */ /* 0x000fe20000000800 */
[----:B------:R-:W-:Y:S01]  /*0fe0*/  ULDC.64 UR8, c[0x0][0x228] ;  /* 0x00008a0000087ab9 */ /* 0x000fe20000000a00 */
[----:B------:R-:W1:Y:S01]  /*0ff0*/  S2R R11, SR_CgaCtaId ;  /* 0x00000000000b7919 */ /* 0x000e620000008800 */
[----:B------:R-:W-:Y:S01]  /*1000*/  BAR.SYNC.DEFER_BLOCKING 0x0 ;  /* 0x0000000000007b1d */ /* 0x000fe20000010000 */
[----:B------:R-:W-:-:S04]  /*1010*/  ISETP.GE.AND P0, PT, R5, UR8, PT ;  /* 0x0000000805007c0c */ /* 0x000fc8000bf06270 */
[----:B------:R-:W-:Y:S01]  /*1020*/  ISETP.LT.AND P1, PT, R3, UR9, !P0 ;  /* 0x0000000903007c0c */ /* 0x000fe2000c721270 */
[----:B------:R-:W-:Y:S01]  /*1030*/  ULDC UR8, c[0x0][0x248] ;  /* 0x0000920000087ab9 */ /* 0x000fe20000000800 */
[C---:B------:R-:W-:Y:S01]  /*1040*/  ISETP.LT.AND P0, PT, R4.reuse, UR9, !P0 ;  /* 0x0000000904007c0c */ /* 0x040fe2000c701270 */
[----:B------:R-:W-:Y:S01]  /*1050*/  IMAD R4, R4, UR8, RZ ;  /* 0x0000000804047c24 */ /* 0x000fe2000f8e02ff */
[--C-:B0-----:R-:W-:Y:S02]  /*1060*/  SHF.R.S32.HI R8, RZ, 0x6, R10.reuse ;  /* 0x00000006ff087819 */ /* 0x101fe4000001140a */
[----:B------:R-:W-:Y:S02]  /*1070*/  LOP3.LUT R9, R7, 0x1c, R10, 0xf8, !PT ;  /* 0x0000001c07097812 */ /* 0x000fe400078ef80a */
[----:B------:R-:W-:Y:S02]  /*1080*/  SGXT R8, R8, 0x1 ;  /* 0x000000010808781a */ /* 0x000fe40000000200 */
[----:B------:R-:W-:-:S02]  /*1090*/  LOP3.LUT R7, R10, 0x20, RZ, 0xc0, !PT ;  /* 0x000000200a077812 */ /* 0x000fc400078ec0ff */
[----:B------:R-:W-:Y:S02]  /*10a0*/  LOP3.LUT R8, R9, 0x240, R8, 0x78, !PT ;  /* 0x0000024009087812 */ /* 0x000fe400078e7808 */
[----:B------:R-:W-:Y:S02]  /*10b0*/  LOP3.LUT R9, R0, 0x300, RZ, 0xc0, !PT ;  /* 0x0000030000097812 */ /* 0x000fe400078ec0ff */
[----:B------:R-:W-:Y:S01]  /*10c0*/  MOV R0, 0x400 ;  /* 0x0000040000007802 */ /* 0x000fe20000000f00 */
[----:B------:R-:W-:Y:S02]  /*10d0*/  IMAD R8, R7, 0x4, R8 ;  /* 0x0000000407087824 */ /* 0x000fe400078e0208 */
[----:B------:R-:W-:Y:S01]  /*10e0*/  IMAD R9, R30, 0x4, R9 ;  /* 0x000000041e097824 */ /* 0x000fe200078e0209 */
[----:B-1----:R-:W-:Y:S02]  /*10f0*/  LEA R13, R11, R0, 0x18 ;  /* 0x000000000b0d7211 */ /* 0x002fe400078ec0ff */
[----:B------:R-:W-:-:S02]  /*1100*/  LOP3.LUT R0, R8, 0x20, RZ, 0x3c, !PT ;  /* 0x0000002008007812 */ /* 0x000fc400078e3cff */
[----:B------:R-:W-:Y:S01]  /*1110*/  LEA.HI R11, R7, R13, RZ, 0x1c ;  /* 0x0000000d070b7211 */ /* 0x000fe200078fe0ff */
[----:B------:R-:W-:Y:S01]  /*1120*/  IMAD.IADD R7, R13, 0x1, R8 ;  /* 0x000000010d077824 */ /* 0x000fe200078e0208 */
[----:B------:R-:W-:Y:S01]  /*1130*/  LOP3.LUT R2, R9, 0x60, R2, 0x78, !PT ;  /* 0x0000006009027812 */ /* 0x000fe200078e7802 */
[----:B------:R-:W-:Y:S02]  /*1140*/  IMAD.IADD R9, R13, 0x1, R0 ;  /* 0x000000010d097824 */ /* 0x000fe400078e0200 */
[----:B------:R-:W-:Y:S01]  /*1150*/  IMAD R0, R5, UR4, RZ ;  /* 0x0000000405007c24 */ /* 0x000fe2000f8e02ff */
[----:B------:R0:W-:Y:S01]  /*1160*/  STS [R7], R6 ;  /* 0x0000000607007388 */ /* 0x0001e20000000800 */
[----:B------:R-:W-:Y:S01]  /*1170*/  IMAD.IADD R11, R2, 0x1, R11 ;  /* 0x00000001020b7824 */ /* 0x000fe200078e020b */
[----:B------:R-:W-:Y:S01]  /*1180*/  ULDC.64 UR4, c[0x0][0x220] ;  /* 0x0000880000047ab9 */ /* 0x000fe20000000a00 */
[----:B------:R-:W-:Y:S01]  /*1190*/  IMAD R5, R3, UR8, RZ ;  /* 0x0000000803057c24 */ /* 0x000fe2000f8e02ff */
[----:B------:R-:W-:Y:S01]  /*11a0*/  STS [R9+0x100], R14 ;  /* 0x0001000e09007388 */ /* 0x000fe20000000800 */
[----:B------:R-:W-:Y:S01]  /*11b0*/  BAR.SYNC.DEFER_BLOCKING 0x0 ;  /* 0x0000000000007b1d */ /* 0x000fe20000010000 */
[----:B0-----:R-:W-:-:S04]  /*11c0*/  LEA R6, P2, R0, UR4, 0x1 ;  /* 0x0000000400067c11 */ /* 0x001fc8000f8408ff */
[----:B------:R-:W-:Y:S02]  /*11d0*/  LEA.HI.X.SX32 R0, R0, UR5, 0x1, P2 ;  /* 0x0000000500007c11 */ /* 0x000fe400090f0eff */
[----:B------:R-:W-:-:S04]  /*11e0*/  LEA R2, P2, R5, R6, 0x1 ;  /* 0x0000000605027211 */ /* 0x000fc800078408ff */
[----:B------:R-:W-:Y:S01]  /*11f0*/  LEA.HI.X.SX32 R3, R5, R0, 0x1, P2 ;  /* 0x0000000005037211 */ /* 0x000fe200010f0eff */
[----:B------:R-:W0:Y:S04]  /*1200*/  LDS.U16 R13, [R11] ;  /* 0x000000000b0d7984 */ /* 0x000e280000000400 */
[----:B0-----:R0:W-:Y:S01]  /*1210*/  @P1 STG.E.U16 desc[UR6][R2.64], R13 ;  /* 0x0000000d02001986 */ /* 0x0011e2000c101506 */
[----:B------:R-:W-:Y:S05]  /*1220*/  @!P0 EXIT ;  /* 0x000000000000894d */ /* 0x000fea0003800000 */
[----:B------:R-:W1:Y:S01]  /*1230*/  LDS.U16 R11, [R11+0x80] ;  /* 0x000080000b0b7984 */ /* 0x000e620000000400 */
[----:B0-----:R-:W-:-:S04]  /*1240*/  LEA R2, P0, R4, R6, 0x1 ;  /* 0x0000000604027211 */ /* 0x001fc800078008ff */
[----:B------:R-:W-:-:S05]  /*1250*/  LEA.HI.X.SX32 R3, R4, R0, 0x1, P0 ;  /* 0x0000000004037211 */ /* 0x000fca00000f0eff */
[----:B-1----:R-:W-:Y:S01]  /*1260*/  STG.E.U16 desc[UR6][R2.64], R11 ;  /* 0x0000000b02007986 */ /* 0x002fe2000c101506 */
[----:B------:R-:W-:Y:S05]  /*1270*/  EXIT ;  /* 0x000000000000794d */ /* 0x000fea0003800000 */
.L_x_2:
[----:B------:R-:W-:-:S00]  /*1280*/  BRA `(.L_x_2) ;  /* 0xfffffffc00fc7947 */ /* 0x000fc0000383ffff */
[----:B------:R-:W-:-:S00]  /*1290*/  NOP ;  /* 0x0000000000007918 */ /* 0x000fc00000000000 */
        /* <DEDUP_REMOVED lines=14> */
.L_x_3:


//--------------------- .nv.shared.matmul_kernel  --------------------------
	.section	.nv.shared.matmul_kernel,"aw",@nobits
	.sectionflags	@""
	.align	16
	.zero		1024


//--------------------- .nv.shared.reserved.0     --------------------------
	.section	.nv.shared.reserved.0,"aw",@nobits
	.weak		__nv_reservedSMEM_offset_0_alias
	.size		__nv_reservedSMEM_offset_0_alias, 0, 0
	.other		__nv_reservedSMEM_offset_0_alias,@"STO_CUDA_RESERVED_SHARED STV_DEFAULT"
__nv_reservedSMEM_offset_0_alias:
	.zero		0


//--------------------- .nv.constant0.matmul_kernel --------------------------
	.section	.nv.constant0.matmul_kernel,"a",@progbits
	.sectionflags	@""
	.align	4
.nv.constant0.matmul_kernel:
	.zero		608


//--------------------- SYMBOLS --------------------------

	.type		.nv.reservedSmem.offset0,@object
	.size		.nv.reservedSmem.offset0,0x4
